//
// Generated by NVIDIA NVVM Compiler
//
// Compiler Build ID: CL-36424714
// Cuda compilation tools, release 13.0, V13.0.88
// Based on NVVM 20.0.0
//

.version 9.0
.target sm_100
.address_size 64

	// .globl	_Z6kernelPViS0_

.visible .entry _Z6kernelPViS0_(
	.param .u64 .ptr .align 1 _Z6kernelPViS0__param_0,
	.param .u64 .ptr .align 1 _Z6kernelPViS0__param_1
)
{
	.reg .pred 	%p<2>;
	.reg .b32 	%r<3>;
	.reg .b64 	%rd<5>;

	ld.param.u64 	%rd2, [_Z6kernelPViS0__param_0];
	ld.param.u64 	%rd3, [_Z6kernelPViS0__param_1];
	cvta.to.global.u64 	%rd1, %rd3;
	cvta.to.global.u64 	%rd4, %rd2;
	mov.b32 	%r1, 1;
	st.volatile.global.u32 	[%rd4], %r1;
	st.volatile.global.u32 	[%rd1], %r1;
$L__BB0_1:
	ld.volatile.global.u32 	%r2, [%rd1];
	setp.ne.s32 	%p1, %r2, 2;
	@%p1 bra 	$L__BB0_1;
	ret;

}


// ===== COMPILED SASS (sm_100) =====

	.target	sm_100

	.elftype	@"ET_EXEC"


//--------------------- .note.nv.tkinfo           --------------------------
	.section	.note.nv.tkinfo,"",@"SHT_NOTE"
	.sectionflags	@"SHF_NOTE_NV_TKINFO"
	.tkinfo
        /*0018*/ 	.word	0x00000002
        /*0030*/ 	.string	""
        /*0030*/ 	.string	"ptxas"
        /*0030*/ 	.string	"Cuda compilation tools, release 13.0, V13.0.88"
        /*0030*/ 	.string	"Build cuda_13.0.r13.0/compiler.36424714_0"
        /*0030*/ 	.string	"-arch sm_100 -m 64 "



//--------------------- .note.nv.cuinfo           --------------------------
	.section	.note.nv.cuinfo,"",@"SHT_NOTE"
	.sectionflags	@"SHF_NOTE_NV_CUINFO"
        /*0018*/ 	.short	0x0002
        /*001a*/ 	.short	0x0064
        /*001c*/ 	.short	0x0082
	.zero		2


//--------------------- .nv.info                  --------------------------
	.section	.nv.info,"",@"SHT_CUDA_INFO"
	.align	4


	//----- nvinfo : EIATTR_REGCOUNT
	.align		4
        /*0000*/ 	.byte	0x04, 0x2f
        /*0002*/ 	.short	(.L_1 - .L_0)
	.align		4
.L_0:
        /*0004*/ 	.word	index@(_Z6kernelPViS0_)
        /*0008*/ 	.word	0x0000000a


	//----- nvinfo : EIATTR_FRAME_SIZE
	.align		4
.L_1:
        /*000c*/ 	.byte	0x04, 0x11
        /*000e*/ 	.short	(.L_3 - .L_2)
	.align		4
.L_2:
        /*0010*/ 	.word	index@(_Z6kernelPViS0_)
        /*0014*/ 	.word	0x00000000


	//----- nvinfo : EIATTR_MIN_STACK_SIZE
	.align		4
.L_3:
        /*0018*/ 	.byte	0x04, 0x12
        /*001a*/ 	.short	(.L_5 - .L_4)
	.align		4
.L_4:
        /*001c*/ 	.word	index@(_Z6kernelPViS0_)
        /*0020*/ 	.word	0x00000000
.L_5:


//--------------------- .nv.compat                --------------------------
	.section	.nv.compat,"",@"SHT_CUDA_COMPAT_INFO"
	.align	4
        /*0000*/ 	.byte	0x02, 0x09, 0x00, 0x00, 0x02, 0x02, 0x01, 0x00, 0x02, 0x05, 0x05, 0x00, 0x03, 0x07, 0x01, 0x01
        /*0010*/ 	.byte	0x02, 0x03, 0x00, 0x00, 0x02, 0x06, 0x01, 0x00, 0x04, 0x0b, 0x08, 0x00, 0x09, 0x00, 0x00, 0x00
        /*0020*/ 	.byte	0x00, 0x00, 0x00, 0x00


//--------------------- .nv.info._Z6kernelPViS0_  --------------------------
	.section	.nv.info._Z6kernelPViS0_,"",@"SHT_CUDA_INFO"
	.sectionflags	@""
	.align	4


	//----- nvinfo : EIATTR_CUDA_API_VERSION
	.align		4
        /*0000*/ 	.byte	0x04, 0x37
        /*0002*/ 	.short	(.L_7 - .L_6)
.L_6:
        /*0004*/ 	.word	0x00000082


	//----- nvinfo : EIATTR_KPARAM_INFO
	.align		4
.L_7:
        /*0008*/ 	.byte	0x04, 0x17
        /*000a*/ 	.short	(.L_9 - .L_8)
.L_8:
        /*000c*/ 	.word	0x00000000
        /*0010*/ 	.short	0x0001
        /*0012*/ 	.short	0x0008
        /*0014*/ 	.byte	0x00, 0xf5, 0x21, 0x00


	//----- nvinfo : EIATTR_KPARAM_INFO
	.align		4
.L_9:
        /*0018*/ 	.byte	0x04, 0x17
        /*001a*/ 	.short	(.L_11 - .L_10)
.L_10:
        /*001c*/ 	.word	0x00000000
        /*0020*/ 	.short	0x0000
        /*0022*/ 	.short	0x0000
        /*0024*/ 	.byte	0x00, 0xf5, 0x21, 0x00


	//----- nvinfo : EIATTR_SPARSE_MMA_MASK
	.align		4
.L_11:
        /*0028*/ 	.byte	0x03, 0x50
        /*002a*/ 	.short	0x0000


	//----- nvinfo : EIATTR_MAXREG_COUNT
	.align		4
        /*002c*/ 	.byte	0x03, 0x1b
        /*002e*/ 	.short	0x00ff


	//----- nvinfo : EIATTR_MERCURY_ISA_VERSION
	.align		4
        /*0030*/ 	.byte	0x03, 0x5f
        /*0032*/ 	.short	0x0101


	//----- nvinfo : EIATTR_VRC_CTA_INIT_COUNT
	.align		4
        /*0034*/ 	.byte	0x02, 0x4a
	.zero		1
	.zero		1


	//----- nvinfo : EIATTR_EXIT_INSTR_OFFSETS
	.align		4
        /*0038*/ 	.byte	0x04, 0x1c
        /*003a*/ 	.short	(.L_13 - .L_12)


	//   ....[0]....
.L_12:
        /*003c*/ 	.word	0x000000a0


	//----- nvinfo : EIATTR_CBANK_PARAM_SIZE
	.align		4
.L_13:
        /*0040*/ 	.byte	0x03, 0x19
        /*0042*/ 	.short	0x0010


	//----- nvinfo : EIATTR_PARAM_CBANK
	.align		4
        /*0044*/ 	.byte	0x04, 0x0a
        /*0046*/ 	.short	(.L_15 - .L_14)
	.align		4
.L_14:
        /*0048*/ 	.word	index@(.nv.constant0._Z6kernelPViS0_)
        /*004c*/ 	.short	0x0380
        /*004e*/ 	.short	0x0010


	//----- nvinfo : EIATTR_SW_WAR
	.align		4
.L_15:
        /*0050*/ 	.byte	0x04, 0x36
        /*0052*/ 	.short	(.L_17 - .L_16)
.L_16:
        /*0054*/ 	.word	0x00000008
.L_17:


//--------------------- .nv.callgraph             --------------------------
	.section	.nv.callgraph,"",@"SHT_CUDA_CALLGRAPH"
	.align	4
	.sectionentsize	8
	.align		4
        /*0000*/ 	.word	0x00000000
	.align		4
        /*0004*/ 	.word	0xffffffff
	.align		4
        /*0008*/ 	.word	0x00000000
	.align		4
        /*000c*/ 	.word	0xfffffffe
	.align		4
        /*0010*/ 	.word	0x00000000
	.align		4
        /*0014*/ 	.word	0xfffffffd
	.align		4
        /*0018*/ 	.word	0x00000000
	.align		4
        /*001c*/ 	.word	0xfffffffc


//--------------------- .text._Z6kernelPViS0_     --------------------------
	.section	.text._Z6kernelPViS0_,"ax",@progbits
	.align	128
        .global         _Z6kernelPViS0_
        .type           _Z6kernelPViS0_,@function
        .size           _Z6kernelPViS0_,(.L_x_2 - _Z6kernelPViS0_)
        .other          _Z6kernelPViS0_,@"STO_CUDA_ENTRY STV_DEFAULT"
_Z6kernelPViS0_:
.text._Z6kernelPViS0_:
[----:B------:R-:W-:Y:S08]  /*0000*/  LDC R1, c[0x0][0x37c] ;  /* 0x0000df00ff017b82 */ /* 0x000ff00000000800 */
[----:B------:R-:W0:Y:S01]  /*0010*/  LDC.64 R2, c[0x0][0x380] ;  /* 0x0000e000ff027b82 */ /* 0x000e220000000a00 */
[----:B------:R-:W0:Y:S01]  /*0020*/  LDCU.64 UR4, c[0x0][0x358] ;  /* 0x00006b00ff0477ac */ /* 0x000e220008000a00 */
[----:B------:R-:W-:-:S06]  /*0030*/  HFMA2 R7, -RZ, RZ, 0, 5.9604644775390625e-08 ;  /* 0x00000001ff077431 */ /* 0x000fcc00000001ff */
[----:B------:R-:W1:Y:S01]  /*0040*/  LDC.64 R4, c[0x0][0x388] ;  /* 0x0000e200ff047b82 */ /* 0x000e620000000a00 */
[----:B0-----:R0:W-:Y:S04]  /*0050*/  STG.E.STRONG.SYS desc[UR4][R2.64], R7 ;  /* 0x0000000702007986 */ /* 0x0011e8000c115904 */
[----:B-1----:R0:W-:Y:S02]  /*0060*/  STG.E.STRONG.SYS desc[UR4][R4.64], R7 ;  /* 0x0000000704007986 */ /* 0x0021e4000c115904 */
.L_x_0:
[----:B------:R-:W2:Y:S02]  /*0070*/  LDG.E.STRONG.SYS R0, desc[UR4][R4.64] ;  /* 0x0000000404007981 */ /* 0x000ea4000c1f5900 */
[----:B--2---:R-:W-:-:S13]  /*0080*/  ISETP.NE.AND P0, PT, R0, 0x2, PT ;  /* 0x000000020000780c */ /* 0x004fda0003f05270 */
[----:B------:R-:W-:Y:S05]  /*0090*/  @P0 BRA `(.L_x_0) ;  /* 0xfffffffc00f40947 */ /* 0x000fea000383ffff */
[----:B------:R-:W-:Y:S05]  /*00a0*/  EXIT ;  /* 0x000000000000794d */ /* 0x000fea0003800000 */
.L_x_1:
[----:B------:R-:W-:-:S00]  /*00b0*/  BRA `(.L_x_1) ;  /* 0xfffffffc00fc7947 */ /* 0x000fc0000383ffff */
[----:B------:R-:W-:-:S00]  /*00c0*/  NOP ;  /* 0x0000000000007918 */ /* 0x000fc00000000000 */
        /* <DEDUP_REMOVED lines=11> */
.L_x_2:


//--------------------- .nv.shared.reserved.0     --------------------------
	.section	.nv.shared.reserved.0,"aw",@nobits
	.weak		__nv_reservedSMEM_offset_0_alias
	.size		__nv_reservedSMEM_offset_0_alias, 0, 64
	.other		__nv_reservedSMEM_offset_0_alias,@"STO_CUDA_RESERVED_SHARED STV_DEFAULT"
__nv_reservedSMEM_offset_0_alias:
	.zero		0
	.zero		64


//--------------------- .nv.constant0._Z6kernelPViS0_ --------------------------
	.section	.nv.constant0._Z6kernelPViS0_,"a",@progbits
	.sectionflags	@""
	.align	4
.nv.constant0._Z6kernelPViS0_:
	.zero		912


//--------------------- SYMBOLS --------------------------

	.type		.nv.reservedSmem.offset0,@object
	.size		.nv.reservedSmem.offset0,0x4
